//
// Generated by NVIDIA NVVM Compiler
//
// Compiler Build ID: CL-36424714
// Cuda compilation tools, release 13.0, V13.0.88
// Based on NVVM 20.0.0
//

.version 9.0
.target sm_100
.address_size 64

	// .globl	_Z4multPfS_S_Pi
// _ZZ4multPfS_S_PiE8temp_sum has been demoted

.visible .entry _Z4multPfS_S_Pi(
	.param .u64 .ptr .align 1 _Z4multPfS_S_Pi_param_0,
	.param .u64 .ptr .align 1 _Z4multPfS_S_Pi_param_1,
	.param .u64 .ptr .align 1 _Z4multPfS_S_Pi_param_2,
	.param .u64 .ptr .align 1 _Z4multPfS_S_Pi_param_3
)
{
	.reg .pred 	%p<4>;
	.reg .b32 	%r<30>;
	.reg .b32 	%f<75>;
	.reg .b64 	%rd<15>;
	// demoted variable
	.shared .align 4 .b8 _ZZ4multPfS_S_PiE8temp_sum[4096];
	ld.param.u64 	%rd2, [_Z4multPfS_S_Pi_param_0];
	ld.param.u64 	%rd3, [_Z4multPfS_S_Pi_param_1];
	ld.param.u64 	%rd4, [_Z4multPfS_S_Pi_param_2];
	ld.param.u64 	%rd5, [_Z4multPfS_S_Pi_param_3];
	cvta.to.global.u64 	%rd1, %rd5;
	ld.global.u32 	%r1, [%rd1];
	add.s32 	%r8, %r1, 1023;
	shr.s32 	%r9, %r8, 31;
	shr.u32 	%r10, %r9, 22;
	add.s32 	%r11, %r8, %r10;
	shr.s32 	%r12, %r11, 10;
	mov.u32 	%r13, %ctaid.x;
	mul.lo.s32 	%r14, %r12, %r1;
	div.u32 	%r2, %r13, %r14;
	div.u32 	%r15, %r13, %r12;
	rem.s32 	%r3, %r15, %r1;
	mul.lo.s32 	%r16, %r15, %r12;
	sub.s32 	%r17, %r13, %r16;
	shl.b32 	%r18, %r17, 10;
	mov.u32 	%r4, %tid.x;
	or.b32  	%r5, %r18, %r4;
	setp.gt.s32 	%p1, %r5, %r1;
	mov.f32 	%f73, 0f00000000;
	@%p1 bra 	$L__BB0_2;
	cvta.to.global.u64 	%rd6, %rd2;
	cvta.to.global.u64 	%rd7, %rd3;
	mad.lo.s32 	%r19, %r1, %r2, %r5;
	mul.wide.u32 	%rd8, %r19, 4;
	add.s64 	%rd9, %rd6, %rd8;
	ld.global.f32 	%f6, [%rd9];
	mad.lo.s32 	%r20, %r1, %r5, %r3;
	mul.wide.u32 	%rd10, %r20, 4;
	add.s64 	%rd11, %rd7, %rd10;
	ld.global.f32 	%f7, [%rd11];
	mul.f32 	%f73, %f6, %f7;
$L__BB0_2:
	shl.b32 	%r21, %r4, 2;
	mov.u32 	%r22, _ZZ4multPfS_S_PiE8temp_sum;
	add.s32 	%r23, %r22, %r21;
	st.shared.f32 	[%r23], %f73;
	bar.sync 	0;
	setp.ne.s32 	%p2, %r4, 0;
	@%p2 bra 	$L__BB0_6;
	mov.f32 	%f74, 0f00000000;
	mov.b32 	%r29, 64;
$L__BB0_4:
	add.s32 	%r26, %r22, %r29;
	ld.shared.f32 	%f9, [%r26+-64];
	add.f32 	%f10, %f74, %f9;
	ld.shared.f32 	%f11, [%r26+-60];
	add.f32 	%f12, %f10, %f11;
	ld.shared.f32 	%f13, [%r26+-56];
	add.f32 	%f14, %f12, %f13;
	ld.shared.f32 	%f15, [%r26+-52];
	add.f32 	%f16, %f14, %f15;
	ld.shared.f32 	%f17, [%r26+-48];
	add.f32 	%f18, %f16, %f17;
	ld.shared.f32 	%f19, [%r26+-44];
	add.f32 	%f20, %f18, %f19;
	ld.shared.f32 	%f21, [%r26+-40];
	add.f32 	%f22, %f20, %f21;
	ld.shared.f32 	%f23, [%r26+-36];
	add.f32 	%f24, %f22, %f23;
	ld.shared.f32 	%f25, [%r26+-32];
	add.f32 	%f26, %f24, %f25;
	ld.shared.f32 	%f27, [%r26+-28];
	add.f32 	%f28, %f26, %f27;
	ld.shared.f32 	%f29, [%r26+-24];
	add.f32 	%f30, %f28, %f29;
	ld.shared.f32 	%f31, [%r26+-20];
	add.f32 	%f32, %f30, %f31;
	ld.shared.f32 	%f33, [%r26+-16];
	add.f32 	%f34, %f32, %f33;
	ld.shared.f32 	%f35, [%r26+-12];
	add.f32 	%f36, %f34, %f35;
	ld.shared.f32 	%f37, [%r26+-8];
	add.f32 	%f38, %f36, %f37;
	ld.shared.f32 	%f39, [%r26+-4];
	add.f32 	%f40, %f38, %f39;
	ld.shared.f32 	%f41, [%r26];
	add.f32 	%f42, %f40, %f41;
	ld.shared.f32 	%f43, [%r26+4];
	add.f32 	%f44, %f42, %f43;
	ld.shared.f32 	%f45, [%r26+8];
	add.f32 	%f46, %f44, %f45;
	ld.shared.f32 	%f47, [%r26+12];
	add.f32 	%f48, %f46, %f47;
	ld.shared.f32 	%f49, [%r26+16];
	add.f32 	%f50, %f48, %f49;
	ld.shared.f32 	%f51, [%r26+20];
	add.f32 	%f52, %f50, %f51;
	ld.shared.f32 	%f53, [%r26+24];
	add.f32 	%f54, %f52, %f53;
	ld.shared.f32 	%f55, [%r26+28];
	add.f32 	%f56, %f54, %f55;
	ld.shared.f32 	%f57, [%r26+32];
	add.f32 	%f58, %f56, %f57;
	ld.shared.f32 	%f59, [%r26+36];
	add.f32 	%f60, %f58, %f59;
	ld.shared.f32 	%f61, [%r26+40];
	add.f32 	%f62, %f60, %f61;
	ld.shared.f32 	%f63, [%r26+44];
	add.f32 	%f64, %f62, %f63;
	ld.shared.f32 	%f65, [%r26+48];
	add.f32 	%f66, %f64, %f65;
	ld.shared.f32 	%f67, [%r26+52];
	add.f32 	%f68, %f66, %f67;
	ld.shared.f32 	%f69, [%r26+56];
	add.f32 	%f70, %f68, %f69;
	ld.shared.f32 	%f71, [%r26+60];
	add.f32 	%f74, %f70, %f71;
	add.s32 	%r29, %r29, 128;
	setp.ne.s32 	%p3, %r29, 4160;
	@%p3 bra 	$L__BB0_4;
	ld.global.u32 	%r27, [%rd1];
	mad.lo.s32 	%r28, %r27, %r2, %r3;
	cvta.to.global.u64 	%rd12, %rd4;
	mul.wide.s32 	%rd13, %r28, 4;
	add.s64 	%rd14, %rd12, %rd13;
	atom.global.add.f32 	%f72, [%rd14], %f74;
$L__BB0_6:
	ret;

}


// ===== COMPILED SASS (sm_100) =====

	.target	sm_100

	.elftype	@"ET_EXEC"


//--------------------- .note.nv.tkinfo           --------------------------
	.section	.note.nv.tkinfo,"",@"SHT_NOTE"
	.sectionflags	@"SHF_NOTE_NV_TKINFO"
	.tkinfo
        /*0018*/ 	.word	0x00000002
        /*0030*/ 	.string	""
        /*0030*/ 	.string	"ptxas"
        /*0030*/ 	.string	"Cuda compilation tools, release 13.0, V13.0.88"
        /*0030*/ 	.string	"Build cuda_13.0.r13.0/compiler.36424714_0"
        /*0030*/ 	.string	"-arch sm_100 -m 64 "



//--------------------- .note.nv.cuinfo           --------------------------
	.section	.note.nv.cuinfo,"",@"SHT_NOTE"
	.sectionflags	@"SHF_NOTE_NV_CUINFO"
        /*0018*/ 	.short	0x0002
        /*001a*/ 	.short	0x0064
        /*001c*/ 	.short	0x0082
	.zero		2


//--------------------- .nv.info                  --------------------------
	.section	.nv.info,"",@"SHT_CUDA_INFO"
	.align	4


	//----- nvinfo : EIATTR_REGCOUNT
	.align		4
        /*0000*/ 	.byte	0x04, 0x2f
        /*0002*/ 	.short	(.L_1 - .L_0)
	.align		4
.L_0:
        /*0004*/ 	.word	index@(_Z4multPfS_S_Pi)
        /*0008*/ 	.word	0x00000018


	//----- nvinfo : EIATTR_FRAME_SIZE
	.align		4
.L_1:
        /*000c*/ 	.byte	0x04, 0x11
        /*000e*/ 	.short	(.L_3 - .L_2)
	.align		4
.L_2:
        /*0010*/ 	.word	index@(_Z4multPfS_S_Pi)
        /*0014*/ 	.word	0x00000000


	//----- nvinfo : EIATTR_MIN_STACK_SIZE
	.align		4
.L_3:
        /*0018*/ 	.byte	0x04, 0x12
        /*001a*/ 	.short	(.L_5 - .L_4)
	.align		4
.L_4:
        /*001c*/ 	.word	index@(_Z4multPfS_S_Pi)
        /*0020*/ 	.word	0x00000000
.L_5:


//--------------------- .nv.compat                --------------------------
	.section	.nv.compat,"",@"SHT_CUDA_COMPAT_INFO"
	.align	4
        /*0000*/ 	.byte	0x02, 0x09, 0x00, 0x00, 0x02, 0x02, 0x01, 0x00, 0x02, 0x05, 0x05, 0x00, 0x03, 0x07, 0x01, 0x01
        /*0010*/ 	.byte	0x02, 0x03, 0x00, 0x00, 0x02, 0x06, 0x01, 0x00, 0x04, 0x0b, 0x08, 0x00, 0x09, 0x00, 0x00, 0x00
        /*0020*/ 	.byte	0x00, 0x00, 0x00, 0x00


//--------------------- .nv.info._Z4multPfS_S_Pi  --------------------------
	.section	.nv.info._Z4multPfS_S_Pi,"",@"SHT_CUDA_INFO"
	.sectionflags	@""
	.align	4


	//----- nvinfo : EIATTR_CUDA_API_VERSION
	.align		4
        /*0000*/ 	.byte	0x04, 0x37
        /*0002*/ 	.short	(.L_7 - .L_6)
.L_6:
        /*0004*/ 	.word	0x00000082


	//----- nvinfo : EIATTR_KPARAM_INFO
	.align		4
.L_7:
        /*0008*/ 	.byte	0x04, 0x17
        /*000a*/ 	.short	(.L_9 - .L_8)
.L_8:
        /*000c*/ 	.word	0x00000000
        /*0010*/ 	.short	0x0003
        /*0012*/ 	.short	0x0018
        /*0014*/ 	.byte	0x00, 0xf5, 0x21, 0x00


	//----- nvinfo : EIATTR_KPARAM_INFO
	.align		4
.L_9:
        /*0018*/ 	.byte	0x04, 0x17
        /*001a*/ 	.short	(.L_11 - .L_10)
.L_10:
        /*001c*/ 	.word	0x00000000
        /*0020*/ 	.short	0x0002
        /*0022*/ 	.short	0x0010
        /*0024*/ 	.byte	0x00, 0xf5, 0x21, 0x00


	//----- nvinfo : EIATTR_KPARAM_INFO
	.align		4
.L_11:
        /*0028*/ 	.byte	0x04, 0x17
        /*002a*/ 	.short	(.L_13 - .L_12)
.L_12:
        /*002c*/ 	.word	0x00000000
        /*0030*/ 	.short	0x0001
        /*0032*/ 	.short	0x0008
        /*0034*/ 	.byte	0x00, 0xf5, 0x21, 0x00


	//----- nvinfo : EIATTR_KPARAM_INFO
	.align		4
.L_13:
        /*0038*/ 	.byte	0x04, 0x17
        /*003a*/ 	.short	(.L_15 - .L_14)
.L_14:
        /*003c*/ 	.word	0x00000000
        /*0040*/ 	.short	0x0000
        /*0042*/ 	.short	0x0000
        /*0044*/ 	.byte	0x00, 0xf5, 0x21, 0x00


	//----- nvinfo : EIATTR_SPARSE_MMA_MASK
	.align		4
.L_15:
        /*0048*/ 	.byte	0x03, 0x50
        /*004a*/ 	.short	0x0000


	//----- nvinfo : EIATTR_MAXREG_COUNT
	.align		4
        /*004c*/ 	.byte	0x03, 0x1b
        /*004e*/ 	.short	0x00ff


	//----- nvinfo : EIATTR_NUM_BARRIERS
	.align		4
        /*0050*/ 	.byte	0x02, 0x4c
        /*0052*/ 	.byte	0x01
	.zero		1


	//----- nvinfo : EIATTR_MERCURY_ISA_VERSION
	.align		4
        /*0054*/ 	.byte	0x03, 0x5f
        /*0056*/ 	.short	0x0101


	//----- nvinfo : EIATTR_VRC_CTA_INIT_COUNT
	.align		4
        /*0058*/ 	.byte	0x02, 0x4a
	.zero		1
	.zero		1


	//----- nvinfo : EIATTR_EXIT_INSTR_OFFSETS
	.align		4
        /*005c*/ 	.byte	0x04, 0x1c
        /*005e*/ 	.short	(.L_17 - .L_16)


	//   ....[0]....
.L_16:
        /*0060*/ 	.word	0x000005c0


	//   ....[1]....
        /*0064*/ 	.word	0x000008f0


	//----- nvinfo : EIATTR_CBANK_PARAM_SIZE
	.align		4
.L_17:
        /*0068*/ 	.byte	0x03, 0x19
        /*006a*/ 	.short	0x0020


	//----- nvinfo : EIATTR_PARAM_CBANK
	.align		4
        /*006c*/ 	.byte	0x04, 0x0a
        /*006e*/ 	.short	(.L_19 - .L_18)
	.align		4
.L_18:
        /*0070*/ 	.word	index@(.nv.constant0._Z4multPfS_S_Pi)
        /*0074*/ 	.short	0x0380
        /*0076*/ 	.short	0x0020


	//----- nvinfo : EIATTR_SW_WAR
	.align		4
.L_19:
        /*0078*/ 	.byte	0x04, 0x36
        /*007a*/ 	.short	(.L_21 - .L_20)
.L_20:
        /*007c*/ 	.word	0x00000008
.L_21:


//--------------------- .nv.callgraph             --------------------------
	.section	.nv.callgraph,"",@"SHT_CUDA_CALLGRAPH"
	.align	4
	.sectionentsize	8
	.align		4
        /*0000*/ 	.word	0x00000000
	.align		4
        /*0004*/ 	.word	0xffffffff
	.align		4
        /*0008*/ 	.word	0x00000000
	.align		4
        /*000c*/ 	.word	0xfffffffe
	.align		4
        /*0010*/ 	.word	0x00000000
	.align		4
        /*0014*/ 	.word	0xfffffffd
	.align		4
        /*0018*/ 	.word	0x00000000
	.align		4
        /*001c*/ 	.word	0xfffffffc


//--------------------- .text._Z4multPfS_S_Pi     --------------------------
	.section	.text._Z4multPfS_S_Pi,"ax",@progbits
	.align	128
        .global         _Z4multPfS_S_Pi
        .type           _Z4multPfS_S_Pi,@function
        .size           _Z4multPfS_S_Pi,(.L_x_2 - _Z4multPfS_S_Pi)
        .other          _Z4multPfS_S_Pi,@"STO_CUDA_ENTRY STV_DEFAULT"
_Z4multPfS_S_Pi:
.text._Z4multPfS_S_Pi:
[----:B------:R-:W-:Y:S08]  /*0000*/  LDC R1, c[0x0][0x37c] ;  /* 0x0000df00ff017b82 */ /* 0x000ff00000000800 */
[----:B------:R-:W0:Y:S01]  /*0010*/  LDC.64 R20, c[0x0][0x398] ;  /* 0x0000e600ff147b82 */ /* 0x000e220000000a00 */
[----:B------:R-:W0:Y:S02]  /*0020*/  LDCU.64 UR6, c[0x0][0x358] ;  /* 0x00006b00ff0677ac */ /* 0x000e240008000a00 */
[----:B0-----:R-:W2:Y:S05]  /*0030*/  LDG.E R2, desc[UR6][R20.64] ;  /* 0x0000000614027981 */ /* 0x001eaa000c1e1900 */
[----:B------:R-:W0:Y:S01]  /*0040*/  S2UR UR4, SR_CTAID.X ;  /* 0x00000000000479c3 */ /* 0x000e220000002500 */
[----:B--2---:R-:W-:-:S04]  /*0050*/  IADD3 R0, PT, PT, R2, 0x3ff, RZ ;  /* 0x000003ff02007810 */ /* 0x004fc80007ffe0ff */
[----:B------:R-:W-:-:S04]  /*0060*/  SHF.R.S32.HI R3, RZ, 0x1f, R0 ;  /* 0x0000001fff037819 */ /* 0x000fc80000011400 */
[----:B------:R-:W-:Y:S02]  /*0070*/  LEA.HI R3, R3, R0, RZ, 0xa ;  /* 0x0000000003037211 */ /* 0x000fe400078f50ff */
[----:B------:R-:W-:Y:S02]  /*0080*/  IABS R0, R2 ;  /* 0x0000000200007213 */ /* 0x000fe40000000000 */
[----:B------:R-:W-:Y:S02]  /*0090*/  SHF.R.S32.HI R5, RZ, 0xa, R3 ;  /* 0x0000000aff057819 */ /* 0x000fe40000011403 */
[----:B------:R-:W1:Y:S02]  /*00a0*/  I2F.RP R12, R0 ;  /* 0x00000000000c7306 */ /* 0x000e640000209400 */
[-C--:B------:R-:W-:Y:S01]  /*00b0*/  IADD3 R9, PT, PT, RZ, -R5.reuse, RZ ;  /* 0x80000005ff097210 */ /* 0x080fe20007ffe0ff */
[----:B------:R-:W-:Y:S01]  /*00c0*/  IMAD R4, R2, R5, RZ ;  /* 0x0000000502047224 */ /* 0x000fe200078e02ff */
[----:B------:R-:W-:-:S04]  /*00d0*/  ISETP.NE.U32.AND P2, PT, R5, RZ, PT ;  /* 0x000000ff0500720c */ /* 0x000fc80003f45070 */
[----:B------:R-:W2:Y:S08]  /*00e0*/  I2F.U32.RP R3, R5 ;  /* 0x0000000500037306 */ /* 0x000eb00000209000 */
[----:B-1----:R-:W-:Y:S08]  /*00f0*/  MUFU.RCP R12, R12 ;  /* 0x0000000c000c7308 */ /* 0x002ff00000001000 */
[----:B--2---:R-:W1:Y:S02]  /*0100*/  MUFU.RCP R3, R3 ;  /* 0x0000000300037308 */ /* 0x004e640000001000 */
[----:B-1----:R-:W-:-:S06]  /*0110*/  IADD3 R6, PT, PT, R3, 0xffffffe, RZ ;  /* 0x0ffffffe03067810 */ /* 0x002fcc0007ffe0ff */
[----:B------:R-:W1:Y:S08]  /*0120*/  I2F.U32.RP R3, R4 ;  /* 0x0000000400037306 */ /* 0x000e700000209000 */
[----:B------:R2:W3:Y:S08]  /*0130*/  F2I.FTZ.U32.TRUNC.NTZ R7, R6 ;  /* 0x0000000600077305 */ /* 0x0004f0000021f000 */
[----:B-1----:R-:W1:Y:S01]  /*0140*/  MUFU.RCP R3, R3 ;  /* 0x0000000300037308 */ /* 0x002e620000001000 */
[----:B--2---:R-:W-:-:S02]  /*0150*/  HFMA2 R6, -RZ, RZ, 0, 0 ;  /* 0x00000000ff067431 */ /* 0x004fc400000001ff */
[----:B---3--:R-:W-:-:S04]  /*0160*/  IMAD R9, R9, R7, RZ ;  /* 0x0000000709097224 */ /* 0x008fc800078e02ff */
[----:B------:R-:W-:Y:S01]  /*0170*/  IMAD.HI.U32 R7, R7, R9, R6 ;  /* 0x0000000907077227 */ /* 0x000fe200078e0006 */
[----:B------:R-:W-:-:S05]  /*0180*/  IADD3 R9, PT, PT, R12, 0xffffffe, RZ ;  /* 0x0ffffffe0c097810 */ /* 0x000fca0007ffe0ff */
[----:B0-----:R-:W-:Y:S01]  /*0190*/  IMAD.HI.U32 R6, R7, UR4, RZ ;  /* 0x0000000407067c27 */ /* 0x001fe2000f8e00ff */
[----:B------:R-:W0:Y:S01]  /*01a0*/  F2I.FTZ.U32.TRUNC.NTZ R9, R9 ;  /* 0x0000000900097305 */ /* 0x000e22000021f000 */
[----:B-1----:R-:W-:Y:S02]  /*01b0*/  IADD3 R10, PT, PT, R3, 0xffffffe, RZ ;  /* 0x0ffffffe030a7810 */ /* 0x002fe40007ffe0ff */
[----:B------:R-:W-:Y:S02]  /*01c0*/  IADD3 R3, PT, PT, RZ, -R4, RZ ;  /* 0x80000004ff037210 */ /* 0x000fe40007ffe0ff */
[----:B------:R-:W-:-:S03]  /*01d0*/  IADD3 R8, PT, PT, -R6, RZ, RZ ;  /* 0x000000ff06087210 */ /* 0x000fc60007ffe1ff */
[----:B------:R1:W2:Y:S02]  /*01e0*/  F2I.FTZ.U32.TRUNC.NTZ R11, R10 ;  /* 0x0000000a000b7305 */ /* 0x0002a4000021f000 */
[----:B------:R-:W-:-:S05]  /*01f0*/  IMAD R8, R5, R8, UR4 ;  /* 0x0000000405087e24 */ /* 0x000fca000f8e0208 */
[----:B------:R-:W-:Y:S02]  /*0200*/  ISETP.GE.U32.AND P0, PT, R8, R5, PT ;  /* 0x000000050800720c */ /* 0x000fe40003f06070 */
[----:B0-----:R-:W-:Y:S02]  /*0210*/  IADD3 R7, PT, PT, RZ, -R9, RZ ;  /* 0x80000009ff077210 */ /* 0x001fe40007ffe0ff */
[----:B-1----:R-:W-:-:S03]  /*0220*/  MOV R10, RZ ;  /* 0x000000ff000a7202 */ /* 0x002fc60000000f00 */
[----:B------:R-:W-:Y:S02]  /*0230*/  IMAD R7, R7, R0, RZ ;  /* 0x0000000007077224 */ /* 0x000fe400078e02ff */
[----:B--2---:R-:W-:-:S04]  /*0240*/  IMAD R3, R3, R11, RZ ;  /* 0x0000000b03037224 */ /* 0x004fc800078e02ff */
[----:B------:R-:W-:Y:S01]  /*0250*/  @P0 IADD3 R8, PT, PT, -R5, R8, RZ ;  /* 0x0000000805080210 */ /* 0x000fe20007ffe1ff */
[----:B------:R-:W-:Y:S01]  /*0260*/  IMAD.HI.U32 R3, R11, R3, R10 ;  /* 0x000000030b037227 */ /* 0x000fe200078e000a */
[----:B------:R-:W-:Y:S02]  /*0270*/  @P0 IADD3 R6, PT, PT, R6, 0x1, RZ ;  /* 0x0000000106060810 */ /* 0x000fe40007ffe0ff */
[----:B------:R-:W-:Y:S01]  /*0280*/  ISETP.GE.U32.AND P1, PT, R8, R5, PT ;  /* 0x000000050800720c */ /* 0x000fe20003f26070 */
[----:B------:R-:W-:Y:S01]  /*0290*/  HFMA2 R8, -RZ, RZ, 0, 0 ;  /* 0x00000000ff087431 */ /* 0x000fe200000001ff */
[----:B------:R-:W-:Y:S01]  /*02a0*/  IABS R10, R2 ;  /* 0x00000002000a7213 */ /* 0x000fe20000000000 */
[----:B------:R-:W-:-:S04]  /*02b0*/  IMAD.HI.U32 R3, R3, UR4, RZ ;  /* 0x0000000403037c27 */ /* 0x000fc8000f8e00ff */
[----:B------:R-:W-:Y:S01]  /*02c0*/  IMAD.HI.U32 R8, R9, R7, R8 ;  /* 0x0000000709087227 */ /* 0x000fe200078e0008 */
[----:B------:R-:W-:-:S05]  /*02d0*/  IADD3 R9, PT, PT, RZ, -R10, RZ ;  /* 0x8000000aff097210 */ /* 0x000fca0007ffe0ff */
[----:B------:R-:W-:Y:S01]  /*02e0*/  @P1 IADD3 R6, PT, PT, R6, 0x1, RZ ;  /* 0x0000000106061810 */ /* 0x000fe20007ffe0ff */
[----:B------:R-:W0:Y:S01]  /*02f0*/  S2R R10, SR_TID.X ;  /* 0x00000000000a7919 */ /* 0x000e220000002100 */
[----:B------:R-:W-:Y:S02]  /*0300*/  @!P2 LOP3.LUT R6, RZ, R5, RZ, 0x33, !PT ;  /* 0x00000005ff06a212 */ /* 0x000fe400078e33ff */
[----:B------:R-:W-:Y:S02]  /*0310*/  IADD3 R7, PT, PT, -R3, RZ, RZ ;  /* 0x000000ff03077210 */ /* 0x000fe40007ffe1ff */
[----:B------:R-:W-:Y:S02]  /*0320*/  IABS R11, R6 ;  /* 0x00000006000b7213 */ /* 0x000fe40000000000 */
[----:B------:R-:W-:Y:S01]  /*0330*/  ISETP.GE.AND P3, PT, R6, RZ, PT ;  /* 0x000000ff0600720c */ /* 0x000fe20003f66270 */
[C---:B------:R-:W-:Y:S01]  /*0340*/  IMAD R7, R4.reuse, R7, UR4 ;  /* 0x0000000404077e24 */ /* 0x040fe2000f8e0207 */
[----:B------:R-:W-:Y:S01]  /*0350*/  ISETP.NE.U32.AND P2, PT, R4, RZ, PT ;  /* 0x000000ff0400720c */ /* 0x000fe20003f45070 */
[----:B------:R-:W-:-:S03]  /*0360*/  IMAD.HI.U32 R8, R8, R11, RZ ;  /* 0x0000000b08087227 */ /* 0x000fc600078e00ff */
[----:B------:R-:W-:Y:S01]  /*0370*/  ISETP.GE.U32.AND P0, PT, R7, R4, PT ;  /* 0x000000040700720c */ /* 0x000fe20003f06070 */
[----:B------:R-:W-:Y:S01]  /*0380*/  IMAD R11, R8, R9, R11 ;  /* 0x00000009080b7224 */ /* 0x000fe200078e020b */
[----:B------:R-:W-:-:S04]  /*0390*/  IADD3 R8, PT, PT, -R6, RZ, RZ ;  /* 0x000000ff06087210 */ /* 0x000fc80007ffe1ff */
[----:B------:R-:W-:Y:S01]  /*03a0*/  ISETP.GT.U32.AND P1, PT, R0, R11, PT ;  /* 0x0000000b0000720c */ /* 0x000fe20003f24070 */
[----:B------:R-:W-:Y:S02]  /*03b0*/  IMAD R5, R5, R8, UR4 ;  /* 0x0000000405057e24 */ /* 0x000fe4000f8e0208 */
[----:B------:R-:W1:Y:S03]  /*03c0*/  LDC.64 R8, c[0x0][0x380] ;  /* 0x0000e000ff087b82 */ /* 0x000e660000000a00 */
[----:B------:R-:W-:Y:S02]  /*03d0*/  SHF.L.U32 R5, R5, 0xa, RZ ;  /* 0x0000000a05057819 */ /* 0x000fe400000006ff */
[----:B------:R-:W-:Y:S02]  /*03e0*/  @P0 IADD3 R7, PT, PT, -R4, R7, RZ ;  /* 0x0000000704070210 */ /* 0x000fe40007ffe1ff */
[----:B------:R-:W-:-:S02]  /*03f0*/  @P0 IADD3 R3, PT, PT, R3, 0x1, RZ ;  /* 0x0000000103030810 */ /* 0x000fc40007ffe0ff */
[----:B------:R-:W-:Y:S02]  /*0400*/  ISETP.GE.U32.AND P4, PT, R7, R4, PT ;  /* 0x000000040700720c */ /* 0x000fe40003f86070 */
[----:B------:R-:W-:Y:S01]  /*0410*/  @!P1 IADD3 R11, PT, PT, R11, -R0, RZ ;  /* 0x800000000b0b9210 */ /* 0x000fe20007ffe0ff */
[----:B------:R-:W2:Y:S01]  /*0420*/  LDC.64 R6, c[0x0][0x388] ;  /* 0x0000e200ff067b82 */ /* 0x000ea20000000a00 */
[----:B------:R-:W-:Y:S02]  /*0430*/  ISETP.NE.AND P1, PT, R2, RZ, PT ;  /* 0x000000ff0200720c */ /* 0x000fe40003f25270 */
[----:B------:R-:W-:Y:S02]  /*0440*/  ISETP.GT.U32.AND P5, PT, R0, R11, PT ;  /* 0x0000000b0000720c */ /* 0x000fe40003fa4070 */
[----:B0-----:R-:W-:-:S04]  /*0450*/  LOP3.LUT R5, R5, R10, RZ, 0xfc, !PT ;  /* 0x0000000a05057212 */ /* 0x001fc800078efcff */
[----:B------:R-:W-:Y:S02]  /*0460*/  ISETP.GT.AND P0, PT, R5, R2, PT ;  /* 0x000000020500720c */ /* 0x000fe40003f04270 */
[----:B------:R-:W-:Y:S02]  /*0470*/  @P4 IADD3 R3, PT, PT, R3, 0x1, RZ ;  /* 0x0000000103034810 */ /* 0x000fe40007ffe0ff */
[----:B------:R-:W-:-:S03]  /*0480*/  @!P2 LOP3.LUT R3, RZ, R4, RZ, 0x33, !PT ;  /* 0x00000004ff03a212 */ /* 0x000fc600078e33ff */
[----:B------:R-:W-:-:S04]  /*0490*/  @!P5 IADD3 R11, PT, PT, R11, -R0, RZ ;  /* 0x800000000b0bd210 */ /* 0x000fc80007ffe0ff */
[----:B------:R-:W-:Y:S02]  /*04a0*/  MOV R0, R11 ;  /* 0x0000000b00007202 */ /* 0x000fe40000000f00 */
[----:B------:R-:W-:Y:S02]  /*04b0*/  @!P0 IMAD R11, R2, R3, R5 ;  /* 0x00000003020b8224 */ /* 0x000fe400078e0205 */
[----:B------:R-:W-:Y:S02]  /*04c0*/  @!P3 IADD3 R0, PT, PT, -R0, RZ, RZ ;  /* 0x000000ff0000b210 */ /* 0x000fe40007ffe1ff */
[----:B------:R-:W-:Y:S01]  /*04d0*/  @!P1 LOP3.LUT R0, RZ, R2, RZ, 0x33, !PT ;  /* 0x00000002ff009212 */ /* 0x000fe200078e33ff */
[----:B-1----:R-:W-:-:S04]  /*04e0*/  @!P0 IMAD.WIDE.U32 R8, R11, 0x4, R8 ;  /* 0x000000040b088825 */ /* 0x002fc800078e0008 */
[----:B------:R-:W-:Y:S02]  /*04f0*/  @!P0 IMAD R5, R2, R5, R0 ;  /* 0x0000000502058224 */ /* 0x000fe400078e0200 */
[----:B------:R-:W3:Y:S02]  /*0500*/  @!P0 LDG.E R8, desc[UR6][R8.64] ;  /* 0x0000000608088981 */ /* 0x000ee4000c1e1900 */
[----:B--2---:R-:W-:-:S06]  /*0510*/  @!P0 IMAD.WIDE.U32 R6, R5, 0x4, R6 ;  /* 0x0000000405068825 */ /* 0x004fcc00078e0006 */
[----:B------:R-:W3:Y:S01]  /*0520*/  @!P0 LDG.E R7, desc[UR6][R6.64] ;  /* 0x0000000606078981 */ /* 0x000ee2000c1e1900 */
[----:B------:R-:W0:Y:S01]  /*0530*/  S2UR UR5, SR_CgaCtaId ;  /* 0x00000000000579c3 */ /* 0x000e220000008800 */
[----:B------:R-:W-:Y:S01]  /*0540*/  UMOV UR4, 0x400 ;  /* 0x0000040000047882 */ /* 0x000fe20000000000 */
[----:B------:R-:W-:Y:S01]  /*0550*/  HFMA2 R2, -RZ, RZ, 0, 0 ;  /* 0x00000000ff027431 */ /* 0x000fe200000001ff */
[----:B0-----:R-:W-:-:S06]  /*0560*/  ULEA UR4, UR5, UR4, 0x18 ;  /* 0x0000000405047291 */ /* 0x001fcc000f8ec0ff */
[----:B------:R-:W-:Y:S01]  /*0570*/  LEA R5, R10, UR4, 0x2 ;  /* 0x000000040a057c11 */ /* 0x000fe2000f8e10ff */
[----:B---3--:R-:W-:-:S05]  /*0580*/  @!P0 FMUL R2, R8, R7 ;  /* 0x0000000708028220 */ /* 0x008fca0000400000 */
[----:B------:R0:W-:Y:S01]  /*0590*/  STS [R5], R2 ;  /* 0x0000000205007388 */ /* 0x0001e20000000800 */
[----:B------:R-:W-:Y:S01]  /*05a0*/  BAR.SYNC.DEFER_BLOCKING 0x0 ;  /* 0x0000000000007b1d */ /* 0x000fe20000010000 */
[----:B------:R-:W-:-:S13]  /*05b0*/  ISETP.NE.AND P0, PT, R10, RZ, PT ;  /* 0x000000ff0a00720c */ /* 0x000fda0003f05270 */
[----:B0-----:R-:W-:Y:S05]  /*05c0*/  @P0 EXIT ;  /* 0x000000000000094d */ /* 0x001fea0003800000 */
[----:B------:R-:W-:Y:S02]  /*05d0*/  MOV R15, RZ ;  /* 0x000000ff000f7202 */ /* 0x000fe40000000f00 */
[----:B------:R-:W-:-:S07]  /*05e0*/  MOV R2, 0x40 ;  /* 0x0000004000027802 */ /* 0x000fce0000000f00 */
.L_x_0:
[----:B------:R-:W0:Y:S04]  /*05f0*/  LDS.128 R4, [R2+UR4+-0x40] ;  /* 0xffffc00402047984 */ /* 0x000e280008000c00 */
[----:B------:R-:W1:Y:S04]  /*0600*/  LDS.128 R16, [R2+UR4+-0x30] ;  /* 0xffffd00402107984 */ /* 0x000e680008000c00 */
[----:B------:R-:W2:Y:S01]  /*0610*/  LDS.128 R8, [R2+UR4+-0x20] ;  /* 0xffffe00402087984 */ /* 0x000ea20008000c00 */
[----:B0-----:R-:W-:-:S03]  /*0620*/  FADD R4, R4, R15 ;  /* 0x0000000f04047221 */ /* 0x001fc60000000000 */
[----:B------:R-:W0:Y:S01]  /*0630*/  LDS.128 R12, [R2+UR4+-0x10] ;  /* 0xfffff004020c7984 */ /* 0x000e220008000c00 */
[----:B------:R-:W-:-:S04]  /*0640*/  FADD R5, R4, R5 ;  /* 0x0000000504057221 */ /* 0x000fc80000000000 */
[----:B------:R-:W-:-:S04]  /*0650*/  FADD R6, R5, R6 ;  /* 0x0000000605067221 */ /* 0x000fc80000000000 */
[----:B------:R-:W-:-:S04]  /*0660*/  FADD R7, R6, R7 ;  /* 0x0000000706077221 */ /* 0x000fc80000000000 */
[----:B-1----:R-:W-:Y:S02]  /*0670*/  FADD R16, R7, R16 ;  /* 0x0000001007107221 */ /* 0x002fe40000000000 */
[----:B------:R-:W1:Y:S02]  /*0680*/  LDS.128 R4, [R2+UR4] ;  /* 0x0000000402047984 */ /* 0x000e640008000c00 */
[----:B------:R-:W-:-:S04]  /*0690*/  FADD R17, R16, R17 ;  /* 0x0000001110117221 */ /* 0x000fc80000000000 */
[----:B------:R-:W-:-:S04]  /*06a0*/  FADD R18, R17, R18 ;  /* 0x0000001211127221 */ /* 0x000fc80000000000 */
[----:B------:R-:W-:-:S04]  /*06b0*/  FADD R19, R18, R19 ;  /* 0x0000001312137221 */ /* 0x000fc80000000000 */
[----:B--2---:R-:W-:Y:S02]  /*06c0*/  FADD R8, R19, R8 ;  /* 0x0000000813087221 */ /* 0x004fe40000000000 */
[----:B------:R-:W2:Y:S02]  /*06d0*/  LDS.128 R16, [R2+UR4+0x10] ;  /* 0x0000100402107984 */ /* 0x000ea40008000c00 */
[----:B------:R-:W-:-:S04]  /*06e0*/  FADD R9, R8, R9 ;  /* 0x0000000908097221 */ /* 0x000fc80000000000 */
[----:B------:R-:W-:-:S04]  /*06f0*/  FADD R10, R9, R10 ;  /* 0x0000000a090a7221 */ /* 0x000fc80000000000 */
[----:B------:R-:W-:-:S04]  /*0700*/  FADD R11, R10, R11 ;  /* 0x0000000b0a0b7221 */ /* 0x000fc80000000000 */
[----:B0-----:R-:W-:Y:S02]  /*0710*/  FADD R12, R11, R12 ;  /* 0x0000000c0b0c7221 */ /* 0x001fe40000000000 */
[----:B------:R-:W0:Y:S02]  /*0720*/  LDS.128 R8, [R2+UR4+0x20] ;  /* 0x0000200402087984 */ /* 0x000e240008000c00 */
[----:B------:R-:W-:-:S04]  /*0730*/  FADD R13, R12, R13 ;  /* 0x0000000d0c0d7221 */ /* 0x000fc80000000000 */
[----:B------:R-:W-:-:S04]  /*0740*/  FADD R14, R13, R14 ;  /* 0x0000000e0d0e7221 */ /* 0x000fc80000000000 */
[----:B------:R-:W-:-:S04]  /*0750*/  FADD R15, R14, R15 ;  /* 0x0000000f0e0f7221 */ /* 0x000fc80000000000 */
[----:B-1----:R-:W-:Y:S02]  /*0760*/  FADD R4, R15, R4 ;  /* 0x000000040f047221 */ /* 0x002fe40000000000 */
[----:B------:R1:W3:Y:S02]  /*0770*/  LDS.128 R12, [R2+UR4+0x30] ;  /* 0x00003004020c7984 */ /* 0x0002e40008000c00 */
[----:B------:R-:W-:-:S04]  /*0780*/  FADD R5, R4, R5 ;  /* 0x0000000504057221 */ /* 0x000fc80000000000 */
[----:B------:R-:W-:Y:S01]  /*0790*/  FADD R6, R5, R6 ;  /* 0x0000000605067221 */ /* 0x000fe20000000000 */
[----:B-1----:R-:W-:-:S03]  /*07a0*/  IADD3 R2, PT, PT, R2, 0x80, RZ ;  /* 0x0000008002027810 */ /* 0x002fc60007ffe0ff */
[----:B------:R-:W-:Y:S01]  /*07b0*/  FADD R7, R6, R7 ;  /* 0x0000000706077221 */ /* 0x000fe20000000000 */
[----:B------:R-:W-:-:S03]  /*07c0*/  ISETP.NE.AND P0, PT, R2, 0x1040, PT ;  /* 0x000010400200780c */ /* 0x000fc60003f05270 */
[----:B--2---:R-:W-:-:S04]  /*07d0*/  FADD R16, R7, R16 ;  /* 0x0000001007107221 */ /* 0x004fc80000000000 */
[----:B------:R-:W-:-:S04]  /*07e0*/  FADD R17, R16, R17 ;  /* 0x0000001110117221 */ /* 0x000fc80000000000 */
[----:B------:R-:W-:-:S04]  /*07f0*/  FADD R18, R17, R18 ;  /* 0x0000001211127221 */ /* 0x000fc80000000000 */
[----:B------:R-:W-:-:S04]  /*0800*/  FADD R19, R18, R19 ;  /* 0x0000001312137221 */ /* 0x000fc80000000000 */
[----:B0-----:R-:W-:-:S04]  /*0810*/  FADD R8, R19, R8 ;  /* 0x0000000813087221 */ /* 0x001fc80000000000 */
[----:B------:R-:W-:-:S04]  /*0820*/  FADD R9, R8, R9 ;  /* 0x0000000908097221 */ /* 0x000fc80000000000 */
[----:B------:R-:W-:-:S04]  /*0830*/  FADD R10, R9, R10 ;  /* 0x0000000a090a7221 */ /* 0x000fc80000000000 */
[----:B------:R-:W-:-:S04]  /*0840*/  FADD R11, R10, R11 ;  /* 0x0000000b0a0b7221 */ /* 0x000fc80000000000 */
[----:B---3--:R-:W-:-:S04]  /*0850*/  FADD R12, R11, R12 ;  /* 0x0000000c0b0c7221 */ /* 0x008fc80000000000 */
[----:B------:R-:W-:-:S04]  /*0860*/  FADD R13, R12, R13 ;  /* 0x0000000d0c0d7221 */ /* 0x000fc80000000000 */
[----:B------:R-:W-:-:S04]  /*0870*/  FADD R14, R13, R14 ;  /* 0x0000000e0d0e7221 */ /* 0x000fc80000000000 */
[----:B------:R-:W-:Y:S01]  /*0880*/  FADD R15, R14, R15 ;  /* 0x0000000f0e0f7221 */ /* 0x000fe20000000000 */
[----:B------:R-:W-:Y:S06]  /*0890*/  @P0 BRA `(.L_x_0) ;  /* 0xfffffffc00540947 */ /* 0x000fec000383ffff */
[----:B------:R-:W2:Y:S01]  /*08a0*/  LDG.E R20, desc[UR6][R20.64] ;  /* 0x0000000614147981 */ /* 0x000ea2000c1e1900 */
[----:B------:R-:W0:Y:S01]  /*08b0*/  LDC.64 R4, c[0x0][0x390] ;  /* 0x0000e400ff047b82 */ /* 0x000e220000000a00 */
[----:B--2---:R-:W-:-:S04]  /*08c0*/  IMAD R3, R3, R20, R0 ;  /* 0x0000001403037224 */ /* 0x004fc800078e0200 */
[----:B0-----:R-:W-:-:S05]  /*08d0*/  IMAD.WIDE R2, R3, 0x4, R4 ;  /* 0x0000000403027825 */ /* 0x001fca00078e0204 */
[----:B------:R-:W-:Y:S01]  /*08e0*/  REDG.E.ADD.F32.FTZ.RN.STRONG.GPU desc[UR6][R2.64], R15 ;  /* 0x0000000f020079a6 */ /* 0x000fe2000c12f306 */
[----:B------:R-:W-:Y:S05]  /*08f0*/  EXIT ;  /* 0x000000000000794d */ /* 0x000fea0003800000 */
.L_x_1:
[----:B------:R-:W-:-:S00]  /*0900*/  BRA `(.L_x_1) ;  /* 0xfffffffc00fc7947 */ /* 0x000fc0000383ffff */
[----:B------:R-:W-:-:S00]  /*0910*/  NOP ;  /* 0x0000000000007918 */ /* 0x000fc00000000000 */
        /* <DEDUP_REMOVED lines=14> */
.L_x_2:


//--------------------- .nv.shared._Z4multPfS_S_Pi --------------------------
	.section	.nv.shared._Z4multPfS_S_Pi,"aw",@nobits
	.sectionflags	@""
	.align	4
.nv.shared._Z4multPfS_S_Pi:
	.zero		5120


//--------------------- .nv.shared.reserved.0     --------------------------
	.section	.nv.shared.reserved.0,"aw",@nobits
	.weak		__nv_reservedSMEM_offset_0_alias
	.size		__nv_reservedSMEM_offset_0_alias, 0, 64
	.other		__nv_reservedSMEM_offset_0_alias,@"STO_CUDA_RESERVED_SHARED STV_DEFAULT"
__nv_reservedSMEM_offset_0_alias:
	.zero		0
	.zero		64


//--------------------- .nv.constant0._Z4multPfS_S_Pi --------------------------
	.section	.nv.constant0._Z4multPfS_S_Pi,"a",@progbits
	.sectionflags	@""
	.align	4
.nv.constant0._Z4multPfS_S_Pi:
	.zero		928


//--------------------- SYMBOLS --------------------------

	.type		.nv.reservedSmem.offset0,@object
	.size		.nv.reservedSmem.offset0,0x4
	.type		.nv.reservedSmem.cap,@object
	.size		.nv.reservedSmem.cap,0x4
